	.headerflags	@"EF_CUDA_TEXMODE_UNIFIED EF_CUDA_64BIT_ADDRESS EF_CUDA_ACCELERATORS EF_CUDA_SM90 EF_CUDA_VIRTUAL_SM(EF_CUDA_SM90)"
	.elftype	@"ET_EXEC"


//--------------------- .nv.info                  --------------------------
	.section	.nv.info,"",@"SHT_CUDA_INFO"
	.align	4


	//----- nvinfo : EIATTR_REGCOUNT
	.align		4
        /*0000*/ 	.byte	0x04, 0x2f
        /*0002*/ 	.short	(.L_2 - .L_1)
	.align		4
.L_1:
        /*0004*/ 	.word	index@(triton_poi_fused_convolution_tanh_14)
        /*0008*/ 	.word	0x0000000c


	//----- nvinfo : EIATTR_MIN_STACK_SIZE
	.align		4
.L_2:
        /*000c*/ 	.byte	0x04, 0x12
        /*000e*/ 	.short	(.L_4 - .L_3)
	.align		4
.L_3:
        /*0010*/ 	.word	index@(triton_poi_fused_convolution_tanh_14)
        /*0014*/ 	.word	0x00000000


	//----- nvinfo : EIATTR_FRAME_SIZE
	.align		4
.L_4:
        /*0018*/ 	.byte	0x04, 0x11
        /*001a*/ 	.short	(.L_6 - .L_5)
	.align		4
.L_5:
        /*001c*/ 	.word	index@(triton_poi_fused_convolution_tanh_14)
        /*0020*/ 	.word	0x00000000


	//----- nvinfo : EIATTR_MIN_STACK_SIZE
	.align		4
.L_6:
        /*0024*/ 	.byte	0x04, 0x12
        /*0026*/ 	.short	(.L_8 - .L_7)
	.align		4
.L_7:
        /*0028*/ 	.word	index@(triton_poi_fused_convolution_tanh_14)
        /*002c*/ 	.word	0x00000000
.L_8:


//--------------------- .nv.info.triton_poi_fused_convolution_tanh_14 --------------------------
	.section	.nv.info.triton_poi_fused_convolution_tanh_14,"",@"SHT_CUDA_INFO"
	.sectionflags	@""
	.align	4


	//----- nvinfo : EIATTR_CUDA_API_VERSION
	.align		4
        /*0000*/ 	.byte	0x04, 0x37
        /*0002*/ 	.short	(.L_10 - .L_9)
.L_9:
        /*0004*/ 	.word	0x0000007c


	//----- nvinfo : EIATTR_KPARAM_INFO
	.align		4
.L_10:
        /*0008*/ 	.byte	0x04, 0x17
        /*000a*/ 	.short	(.L_12 - .L_11)
.L_11:
        /*000c*/ 	.word	0x00000000
        /*0010*/ 	.short	0x0002
        /*0012*/ 	.short	0x0010
        /*0014*/ 	.byte	0x00, 0xf0, 0x11, 0x00


	//----- nvinfo : EIATTR_KPARAM_INFO
	.align		4
.L_12:
        /*0018*/ 	.byte	0x04, 0x17
        /*001a*/ 	.short	(.L_14 - .L_13)
.L_13:
        /*001c*/ 	.word	0x00000000
        /*0020*/ 	.short	0x0001
        /*0022*/ 	.short	0x0008
        /*0024*/ 	.byte	0x00, 0xf4, 0x21, 0x00


	//----- nvinfo : EIATTR_KPARAM_INFO
	.align		4
.L_14:
        /*0028*/ 	.byte	0x04, 0x17
        /*002a*/ 	.short	(.L_16 - .L_15)
.L_15:
        /*002c*/ 	.word	0x00000000
        /*0030*/ 	.short	0x0000
        /*0032*/ 	.short	0x0000
        /*0034*/ 	.byte	0x00, 0xf4, 0x21, 0x00


	//----- nvinfo : EIATTR_SPARSE_MMA_MASK
	.align		4
.L_16:
        /*0038*/ 	.byte	0x03, 0x50
        /*003a*/ 	.short	0x0000


	//----- nvinfo : EIATTR_MAXREG_COUNT
	.align		4
        /*003c*/ 	.byte	0x03, 0x1b
        /*003e*/ 	.short	0x00ff


	//----- nvinfo : EIATTR_EXIT_INSTR_OFFSETS
	.align		4
        /*0040*/ 	.byte	0x04, 0x1c
        /*0042*/ 	.short	(.L_18 - .L_17)


	//   ....[0]....
.L_17:
        /*0044*/ 	.word	0x00000430


	//----- nvinfo : EIATTR_REQNTID
	.align		4
.L_18:
        /*0048*/ 	.byte	0x04, 0x10
        /*004a*/ 	.short	(.L_20 - .L_19)
.L_19:
        /*004c*/ 	.word	0x00000080
        /*0050*/ 	.word	0x00000001
        /*0054*/ 	.word	0x00000001


	//----- nvinfo : EIATTR_CRS_STACK_SIZE
	.align		4
.L_20:
        /*0058*/ 	.byte	0x04, 0x1e
        /*005a*/ 	.short	(.L_22 - .L_21)
.L_21:
        /*005c*/ 	.word	0x00000000


	//----- nvinfo : EIATTR_CBANK_PARAM_SIZE
	.align		4
.L_22:
        /*0060*/ 	.byte	0x03, 0x19
        /*0062*/ 	.short	0x0014


	//----- nvinfo : EIATTR_PARAM_CBANK
	.align		4
        /*0064*/ 	.byte	0x04, 0x0a
        /*0066*/ 	.short	(.L_24 - .L_23)
	.align		4
.L_23:
        /*0068*/ 	.word	index@(.nv.constant0.triton_poi_fused_convolution_tanh_14)
        /*006c*/ 	.short	0x0210
        /*006e*/ 	.short	0x0014


	//----- nvinfo : EIATTR_SW_WAR
	.align		4
.L_24:
        /*0070*/ 	.byte	0x04, 0x36
        /*0072*/ 	.short	(.L_26 - .L_25)
.L_25:
        /*0074*/ 	.word	0x00000008
.L_26:


//--------------------- .nv.callgraph             --------------------------
	.section	.nv.callgraph,"",@"SHT_CUDA_CALLGRAPH"
	.align	4
	.sectionentsize	8
	.align		4
        /*0000*/ 	.word	0x00000000
	.align		4
        /*0004*/ 	.word	0xffffffff
	.align		4
        /*0008*/ 	.word	0x00000000
	.align		4
        /*000c*/ 	.word	0xfffffffe
	.align		4
        /*0010*/ 	.word	0x00000000
	.align		4
        /*0014*/ 	.word	0xfffffffd
	.align		4
        /*0018*/ 	.word	0x00000000
	.align		4
        /*001c*/ 	.word	0xfffffffc


//--------------------- .nv.constant4             --------------------------
	.section	.nv.constant4,"a",@progbits
	.align	8
	.align		8
.nv.constant4:
        /*0000*/ 	.dword	_$_str


//--------------------- .text.triton_poi_fused_convolution_tanh_14 --------------------------
	.section	.text.triton_poi_fused_convolution_tanh_14,"ax",@progbits
	.align	128
        .global         triton_poi_fused_convolution_tanh_14
        .type           triton_poi_fused_convolution_tanh_14,@function
        .size           triton_poi_fused_convolution_tanh_14,(.L_x_7 - triton_poi_fused_convolution_tanh_14)
        .other          triton_poi_fused_convolution_tanh_14,@"STO_CUDA_ENTRY STV_DEFAULT"
triton_poi_fused_convolution_tanh_14:
.text.triton_poi_fused_convolution_tanh_14:
[----:B------:R-:W0:Y:S02]  /*0000*/  LDC R1, c[0x0][0x28] ;  /* 0x00000a00ff017b82 */ /* 0x000e240000000800 */
[----:B------:R-:W1:Y:S01]  /*0010*/  S2R R0, SR_TID.X ;  /* 0x0000000000007919 */ /* 0x000e620000002100 */
[----:B------:R-:W2:Y:S01]  /*0020*/  LDC.64 R6, c[0x0][0x218] ;  /* 0x00008600ff067b82 */ /* 0x000ea20000000a00 */
[----:B------:R-:W-:Y:S01]  /*0030*/  ULDC.64 UR4, c[0x0][0x208] ;  /* 0x0000820000047ab9 */ /* 0x000fe20000000a00 */
[----:B------:R-:W3:Y:S06]  /*0040*/  S2R R5, SR_CTAID.X ;  /* 0x0000000000057919 */ /* 0x000eec0000002500 */
[----:B------:R-:W4:Y:S01]  /*0050*/  LDC.64 R2, c[0x0][0x210] ;  /* 0x00008400ff027b82 */ /* 0x000f220000000a00 */
[----:B-1----:R-:W-:-:S02]  /*0060*/  SHF.L.U32 R0, R0, 0x1, RZ ;  /* 0x0000000100007819 */ /* 0x002fc400000006ff */
[----:B---3--:R-:W-:Y:S02]  /*0070*/  SHF.R.S32.HI R4, RZ, 0x17, R5 ;  /* 0x00000017ff047819 */ /* 0x008fe40000011405 */
[----:B------:R-:W-:Y:S02]  /*0080*/  LOP3.LUT R0, R0, 0xfe, RZ, 0xc0, !PT ;  /* 0x000000fe00007812 */ /* 0x000fe400078ec0ff */
[----:B------:R-:W-:Y:S02]  /*0090*/  SGXT R4, R4, 0x1 ;  /* 0x000000010404781a */ /* 0x000fe40000000200 */
[----:B------:R-:W-:-:S04]  /*00a0*/  LEA R5, R5, R0, 0x8 ;  /* 0x0000000005057211 */ /* 0x000fc800078e40ff */
[----:B------:R-:W-:Y:S01]  /*00b0*/  LEA.HI R4, R4, R5, RZ, 0xc ;  /* 0x0000000504047211 */ /* 0x000fe200078f60ff */
[----:B----4-:R-:W-:-:S03]  /*00c0*/  IMAD.WIDE R2, R5, 0x4, R2 ;  /* 0x0000000405027825 */ /* 0x010fc600078e0202 */
[----:B------:R-:W-:-:S05]  /*00d0*/  SHF.R.S32.HI R4, RZ, 0xc, R4 ;  /* 0x0000000cff047819 */ /* 0x000fca0000011404 */
[----:B------:R-:W-:-:S05]  /*00e0*/  IMAD.HI R0, R4, 0x55555556, RZ ;  /* 0x5555555604007827 */ /* 0x000fca00078e02ff */
[----:B------:R-:W-:-:S05]  /*00f0*/  LEA.HI R9, R0, R0, RZ, 0x1 ;  /* 0x0000000000097211 */ /* 0x000fca00078f08ff */
[----:B------:R-:W-:Y:S02]  /*0100*/  IMAD R9, R9, -0x3, R4 ;  /* 0xfffffffd09097824 */ /* 0x000fe400078e0204 */
[----:B------:R-:W3:Y:S02]  /*0110*/  LDG.E.64 R4, desc[UR4][R2.64] ;  /* 0x0000000402047981 */ /* 0x000ee4000c1e1b00 */
[----:B--2---:R-:W-:-:S06]  /*0120*/  IMAD.WIDE R6, R9, 0x4, R6 ;  /* 0x0000000409067825 */ /* 0x004fcc00078e0206 */
[----:B------:R-:W3:Y:S01]  /*0130*/  LDG.E.EL R6, desc[UR4][R6.64] ;  /* 0x0000000406067981 */ /* 0x000ee2000c2e1900 */
[----:B------:R-:W-:Y:S01]  /*0140*/  BSSY B0, `(.L_x_0) ;  /* 0x0000017000007945 */ /* 0x000fe20003800000 */
[----:B---3--:R-:W-:-:S04]  /*0150*/  FADD R8, R4, R6 ;  /* 0x0000000604087221 */ /* 0x008fc80000000000 */
[----:B------:R-:W-:-:S05]  /*0160*/  FADD.FTZ R0, |R8|, -RZ ;  /* 0x800000ff08007221 */ /* 0x000fca0000010200 */
[----:B------:R-:W-:Y:S01]  /*0170*/  FSETP.GE.AND P0, PT, R0, 0.60000002384185791016, PT ;  /* 0x3f19999a0000780b */ /* 0x000fe20003f06000 */
[----:B------:R-:W-:-:S12]  /*0180*/  FADD R4, R5, R6 ;  /* 0x0000000605047221 */ /* 0x000fd80000000000 */
[----:B------:R-:W-:Y:S05]  /*0190*/  @!P0 BRA `(.L_x_1) ;  /* 0x0000000000288947 */ /* 0x000fea0003800000 */
[C---:B------:R-:W-:Y:S01]  /*01a0*/  FMUL R5, R0.reuse, 2.8853900432586669922 ;  /* 0x4038aa3b00057820 */ /* 0x040fe20000400000 */
[----:B------:R-:W-:Y:S01]  /*01b0*/  HFMA2.MMA R6, -RZ, RZ, 1.875, 0 ;  /* 0x3f800000ff067435 */ /* 0x000fe200000001ff */
[----:B------:R-:W-:-:S04]  /*01c0*/  FSETP.GE.AND P0, PT, R0, 9.010913848876953125, PT ;  /* 0x41102cb40000780b */ /* 0x000fc80003f06000 */
[----:B------:R-:W1:Y:S02]  /*01d0*/  MUFU.EX2 R5, R5 ;  /* 0x0000000500057308 */ /* 0x000e640000000800 */
[----:B-1----:R-:W-:-:S06]  /*01e0*/  FADD R7, R5, 1 ;  /* 0x3f80000005077421 */ /* 0x002fcc0000000000 */
[----:B------:R-:W1:Y:S02]  /*01f0*/  MUFU.RCP R7, R7 ;  /* 0x0000000700077308 */ /* 0x000e640000001000 */
[----:B-1----:R-:W-:-:S05]  /*0200*/  FFMA.FTZ R6, R7, -2, R6 ;  /* 0xc000000007067823 */ /* 0x002fca0000010006 */
[----:B------:R-:W-:-:S04]  /*0210*/  FSEL R9, R6, 1, !P0 ;  /* 0x3f80000006097808 */ /* 0x000fc80004000000 */
[----:B------:R-:W-:Y:S01]  /*0220*/  LOP3.LUT R6, R9, 0x80000000, R8, 0xf8, !PT ;  /* 0x8000000009067812 */ /* 0x000fe200078ef808 */
[----:B------:R-:W-:Y:S06]  /*0230*/  BRA `(.L_x_2) ;  /* 0x00000000001c7947 */ /* 0x000fec0003800000 */
.L_x_1:
[----:B------:R-:W-:Y:S01]  /*0240*/  MOV R0, 0x3c80f082 ;  /* 0x3c80f08200007802 */ /* 0x000fe20000000f00 */
[----:B------:R-:W-:-:S04]  /*0250*/  FMUL R5, R8, R8 ;  /* 0x0000000808057220 */ /* 0x000fc80000400000 */
[----:B------:R-:W-:-:S04]  /*0260*/  FFMA.FTZ R0, R5, R0, -0.052303962409496307373 ;  /* 0xbd563cae05007423 */ /* 0x000fc80000010000 */
[----:B------:R-:W-:-:S04]  /*0270*/  FFMA.FTZ R0, R5, R0, 0.1331529766321182251 ;  /* 0x3e08594105007423 */ /* 0x000fc80000010000 */
[----:B------:R-:W-:-:S04]  /*0280*/  FFMA.FTZ R0, R5, R0, -0.33332768082618713379 ;  /* 0xbeaaa9ed05007423 */ /* 0x000fc80000010000 */
[----:B------:R-:W-:-:S04]  /*0290*/  FFMA.FTZ R5, R5, R0, RZ ;  /* 0x0000000005057223 */ /* 0x000fc800000100ff */
[----:B------:R-:W-:-:S07]  /*02a0*/  FFMA.FTZ R6, R8, R5, R8 ;  /* 0x0000000508067223 */ /* 0x000fce0000010008 */
.L_x_2:
[----:B------:R-:W-:Y:S05]  /*02b0*/  BSYNC B0 ;  /* 0x0000000000007941 */ /* 0x000fea0003800000 */
.L_x_0:
[----:B------:R-:W-:Y:S01]  /*02c0*/  FADD.FTZ R9, |R4|, -RZ ;  /* 0x800000ff04097221 */ /* 0x000fe20000010200 */
[----:B------:R-:W-:Y:S04]  /*02d0*/  BSSY B0, `(.L_x_3) ;  /* 0x0000014000007945 */ /* 0x000fe80003800000 */
[----:B------:R-:W-:-:S13]  /*02e0*/  FSETP.GE.AND P0, PT, R9, 0.60000002384185791016, PT ;  /* 0x3f19999a0900780b */ /* 0x000fda0003f06000 */
        /* <DEDUP_REMOVED lines=11> */
.L_x_4:
[----:B------:R-:W-:Y:S01]  /*03a0*/  MOV R0, 0x3c80f082 ;  /* 0x3c80f08200007802 */ /* 0x000fe20000000f00 */
[----:B------:R-:W-:-:S04]  /*03b0*/  FMUL R5, R4, R4 ;  /* 0x0000000404057220 */ /* 0x000fc80000400000 */
[----:B------:R-:W-:-:S04]  /*03c0*/  FFMA.FTZ R0, R5, R0, -0.052303962409496307373 ;  /* 0xbd563cae05007423 */ /* 0x000fc80000010000 */
[----:B------:R-:W-:-:S04]  /*03d0*/  FFMA.FTZ R0, R5, R0, 0.1331529766321182251 ;  /* 0x3e08594105007423 */ /* 0x000fc80000010000 */
[----:B------:R-:W-:-:S04]  /*03e0*/  FFMA.FTZ R0, R5, R0, -0.33332768082618713379 ;  /* 0xbeaaa9ed05007423 */ /* 0x000fc80000010000 */
[----:B------:R-:W-:-:S04]  /*03f0*/  FFMA.FTZ R5, R5, R0, RZ ;  /* 0x0000000005057223 */ /* 0x000fc800000100ff */
[----:B------:R-:W-:-:S07]  /*0400*/  FFMA.FTZ R7, R4, R5, R4 ;  /* 0x0000000504077223 */ /* 0x000fce0000010004 */
.L_x_5:
[----:B------:R-:W-:Y:S05]  /*0410*/  BSYNC B0 ;  /* 0x0000000000007941 */ /* 0x000fea0003800000 */
.L_x_3:
[----:B------:R-:W-:Y:S01]  /*0420*/  STG.E.64 desc[UR4][R2.64], R6 ;  /* 0x0000000602007986 */ /* 0x000fe2000c101b04 */
[----:B------:R-:W-:Y:S05]  /*0430*/  EXIT ;  /* 0x000000000000794d */ /* 0x000fea0003800000 */
.L_x_6:
[----:B------:R-:W-:-:S00]  /*0440*/  BRA `(.L_x_6) ;  /* 0xfffffffc00fc7947 */ /* 0x000fc0000383ffff */
[----:B------:R-:W-:-:S00]  /*0450*/  NOP ;  /* 0x0000000000007918 */ /* 0x000fc00000000000 */
        /* <DEDUP_REMOVED lines=10> */
.L_x_7:


//--------------------- .nv.global.init           --------------------------
	.section	.nv.global.init,"aw",@progbits
.nv.global.init:
	.type		_$_str,@object
	.size		_$_str,(.L_0 - _$_str)
_$_str:
        /*0000*/ 	.byte	0x5f, 0x5f, 0x43, 0x55, 0x44, 0x41, 0x5f, 0x46, 0x54, 0x5a, 0x00
.L_0:


//--------------------- .nv.constant0.triton_poi_fused_convolution_tanh_14 --------------------------
	.section	.nv.constant0.triton_poi_fused_convolution_tanh_14,"a",@progbits
	.sectionflags	@""
	.align	4
.nv.constant0.triton_poi_fused_convolution_tanh_14:
	.zero		548
